	.headerflags	@"EF_CUDA_TEXMODE_UNIFIED EF_CUDA_64BIT_ADDRESS EF_CUDA_ACCELERATORS EF_CUDA_SM90 EF_CUDA_VIRTUAL_SM(EF_CUDA_SM90)"
	.elftype	@"ET_EXEC"


//--------------------- .nv.info                  --------------------------
	.section	.nv.info,"",@"SHT_CUDA_INFO"
	.align	4


	//----- nvinfo : EIATTR_REGCOUNT
	.align		4
        /*0000*/ 	.byte	0x04, 0x2f
        /*0002*/ 	.short	(.L_3 - .L_2)
	.align		4
.L_2:
        /*0004*/ 	.word	index@(triton_poi_fused__native_batch_norm_legit_no_training_leaky_relu_3)
        /*0008*/ 	.word	0x00000020


	//----- nvinfo : EIATTR_MIN_STACK_SIZE
	.align		4
.L_3:
        /*000c*/ 	.byte	0x04, 0x12
        /*000e*/ 	.short	(.L_5 - .L_4)
	.align		4
.L_4:
        /*0010*/ 	.word	index@(triton_poi_fused__native_batch_norm_legit_no_training_leaky_relu_3)
        /*0014*/ 	.word	0x00000000


	//----- nvinfo : EIATTR_FRAME_SIZE
	.align		4
.L_5:
        /*0018*/ 	.byte	0x04, 0x11
        /*001a*/ 	.short	(.L_7 - .L_6)
	.align		4
.L_6:
        /*001c*/ 	.word	index@(triton_poi_fused__native_batch_norm_legit_no_training_leaky_relu_3)
        /*0020*/ 	.word	0x00000000


	//----- nvinfo : EIATTR_MIN_STACK_SIZE
	.align		4
.L_7:
        /*0024*/ 	.byte	0x04, 0x12
        /*0026*/ 	.short	(.L_9 - .L_8)
	.align		4
.L_8:
        /*0028*/ 	.word	index@(triton_poi_fused__native_batch_norm_legit_no_training_leaky_relu_3)
        /*002c*/ 	.word	0x00000000
.L_9:


//--------------------- .nv.info.triton_poi_fused__native_batch_norm_legit_no_training_leaky_relu_3 --------------------------
	.section	.nv.info.triton_poi_fused__native_batch_norm_legit_no_training_leaky_relu_3,"",@"SHT_CUDA_INFO"
	.sectionflags	@""
	.align	4


	//----- nvinfo : EIATTR_CUDA_API_VERSION
	.align		4
        /*0000*/ 	.byte	0x04, 0x37
        /*0002*/ 	.short	(.L_11 - .L_10)
.L_10:
        /*0004*/ 	.word	0x0000007c


	//----- nvinfo : EIATTR_KPARAM_INFO
	.align		4
.L_11:
        /*0008*/ 	.byte	0x04, 0x17
        /*000a*/ 	.short	(.L_13 - .L_12)
.L_12:
        /*000c*/ 	.word	0x00000000
        /*0010*/ 	.short	0x0006
        /*0012*/ 	.short	0x0030
        /*0014*/ 	.byte	0x00, 0xf0, 0x11, 0x00


	//----- nvinfo : EIATTR_KPARAM_INFO
	.align		4
.L_13:
        /*0018*/ 	.byte	0x04, 0x17
        /*001a*/ 	.short	(.L_15 - .L_14)
.L_14:
        /*001c*/ 	.word	0x00000000
        /*0020*/ 	.short	0x0005
        /*0022*/ 	.short	0x0028
        /*0024*/ 	.byte	0x00, 0xf4, 0x21, 0x00


	//----- nvinfo : EIATTR_KPARAM_INFO
	.align		4
.L_15:
        /*0028*/ 	.byte	0x04, 0x17
        /*002a*/ 	.short	(.L_17 - .L_16)
.L_16:
        /*002c*/ 	.word	0x00000000
        /*0030*/ 	.short	0x0004
        /*0032*/ 	.short	0x0020
        /*0034*/ 	.byte	0x00, 0xf4, 0x21, 0x00


	//----- nvinfo : EIATTR_KPARAM_INFO
	.align		4
.L_17:
        /*0038*/ 	.byte	0x04, 0x17
        /*003a*/ 	.short	(.L_19 - .L_18)
.L_18:
        /*003c*/ 	.word	0x00000000
        /*0040*/ 	.short	0x0003
        /*0042*/ 	.short	0x0018
        /*0044*/ 	.byte	0x00, 0xf4, 0x21, 0x00


	//----- nvinfo : EIATTR_KPARAM_INFO
	.align		4
.L_19:
        /*0048*/ 	.byte	0x04, 0x17
        /*004a*/ 	.short	(.L_21 - .L_20)
.L_20:
        /*004c*/ 	.word	0x00000000
        /*0050*/ 	.short	0x0002
        /*0052*/ 	.short	0x0010
        /*0054*/ 	.byte	0x00, 0xf4, 0x21, 0x00


	//----- nvinfo : EIATTR_KPARAM_INFO
	.align		4
.L_21:
        /*0058*/ 	.byte	0x04, 0x17
        /*005a*/ 	.short	(.L_23 - .L_22)
.L_22:
        /*005c*/ 	.word	0x00000000
        /*0060*/ 	.short	0x0001
        /*0062*/ 	.short	0x0008
        /*0064*/ 	.byte	0x00, 0xf4, 0x21, 0x00


	//----- nvinfo : EIATTR_KPARAM_INFO
	.align		4
.L_23:
        /*0068*/ 	.byte	0x04, 0x17
        /*006a*/ 	.short	(.L_25 - .L_24)
.L_24:
        /*006c*/ 	.word	0x00000000
        /*0070*/ 	.short	0x0000
        /*0072*/ 	.short	0x0000
        /*0074*/ 	.byte	0x00, 0xf4, 0x21, 0x00


	//----- nvinfo : EIATTR_SPARSE_MMA_MASK
	.align		4
.L_25:
        /*0078*/ 	.byte	0x03, 0x50
        /*007a*/ 	.short	0x0000


	//----- nvinfo : EIATTR_MAXREG_COUNT
	.align		4
        /*007c*/ 	.byte	0x03, 0x1b
        /*007e*/ 	.short	0x00ff


	//----- nvinfo : EIATTR_EXIT_INSTR_OFFSETS
	.align		4
        /*0080*/ 	.byte	0x04, 0x1c
        /*0082*/ 	.short	(.L_27 - .L_26)


	//   ....[0]....
.L_26:
        /*0084*/ 	.word	0x00000710


	//----- nvinfo : EIATTR_REQNTID
	.align		4
.L_27:
        /*0088*/ 	.byte	0x04, 0x10
        /*008a*/ 	.short	(.L_29 - .L_28)
.L_28:
        /*008c*/ 	.word	0x00000080
        /*0090*/ 	.word	0x00000001
        /*0094*/ 	.word	0x00000001


	//----- nvinfo : EIATTR_CBANK_PARAM_SIZE
	.align		4
.L_29:
        /*0098*/ 	.byte	0x03, 0x19
        /*009a*/ 	.short	0x0034


	//----- nvinfo : EIATTR_PARAM_CBANK
	.align		4
        /*009c*/ 	.byte	0x04, 0x0a
        /*009e*/ 	.short	(.L_31 - .L_30)
	.align		4
.L_30:
        /*00a0*/ 	.word	index@(.nv.constant0.triton_poi_fused__native_batch_norm_legit_no_training_leaky_relu_3)
        /*00a4*/ 	.short	0x0210
        /*00a6*/ 	.short	0x0034


	//----- nvinfo : EIATTR_SW_WAR
	.align		4
.L_31:
        /*00a8*/ 	.byte	0x04, 0x36
        /*00aa*/ 	.short	(.L_33 - .L_32)
.L_32:
        /*00ac*/ 	.word	0x00000008
.L_33:


//--------------------- .nv.callgraph             --------------------------
	.section	.nv.callgraph,"",@"SHT_CUDA_CALLGRAPH"
	.align	4
	.sectionentsize	8
	.align		4
        /*0000*/ 	.word	0x00000000
	.align		4
        /*0004*/ 	.word	0xffffffff
	.align		4
        /*0008*/ 	.word	0x00000000
	.align		4
        /*000c*/ 	.word	0xfffffffe
	.align		4
        /*0010*/ 	.word	0x00000000
	.align		4
        /*0014*/ 	.word	0xfffffffd
	.align		4
        /*0018*/ 	.word	0x00000000
	.align		4
        /*001c*/ 	.word	0xfffffffc


//--------------------- .nv.constant4             --------------------------
	.section	.nv.constant4,"a",@progbits
	.align	8
	.align		8
.nv.constant4:
        /*0000*/ 	.dword	_$_str
	.align		8
        /*0008*/ 	.dword	_$_str_$_2


//--------------------- .text.triton_poi_fused__native_batch_norm_legit_no_training_leaky_relu_3 --------------------------
	.section	.text.triton_poi_fused__native_batch_norm_legit_no_training_leaky_relu_3,"ax",@progbits
	.align	128
        .global         triton_poi_fused__native_batch_norm_legit_no_training_leaky_relu_3
        .type           triton_poi_fused__native_batch_norm_legit_no_training_leaky_relu_3,@function
        .size           triton_poi_fused__native_batch_norm_legit_no_training_leaky_relu_3,(.L_x_1 - triton_poi_fused__native_batch_norm_legit_no_training_leaky_relu_3)
        .other          triton_poi_fused__native_batch_norm_legit_no_training_leaky_relu_3,@"STO_CUDA_ENTRY STV_DEFAULT"
triton_poi_fused__native_batch_norm_legit_no_training_leaky_relu_3:
.text.triton_poi_fused__native_batch_norm_legit_no_training_leaky_relu_3:
[----:B------:R-:W-:Y:S01]  /*0000*/  LDC R1, c[0x0][0x28] ;  /* 0x00000a00ff017b82 */ /* 0x000fe20000000800 */
[----:B------:R-:W1:Y:S07]  /*0010*/  S2R R0, SR_TID.X ;  /* 0x0000000000007919 */ /* 0x000e6e0000002100 */
[----:B------:R-:W2:Y:S01]  /*0020*/  LDC.64 R4, c[0x0][0x228] ;  /* 0x00008a00ff047b82 */ /* 0x000ea20000000a00 */
[----:B------:R-:W-:Y:S01]  /*0030*/  ULDC.64 UR4, c[0x0][0x208] ;  /* 0x0000820000047ab9 */ /* 0x000fe20000000a00 */
[----:B------:R-:W3:Y:S06]  /*0040*/  S2R R7, SR_CTAID.X ;  /* 0x0000000000077919 */ /* 0x000eec0000002500 */
[----:B------:R-:W4:Y:S08]  /*0050*/  LDC.64 R16, c[0x0][0x220] ;  /* 0x00008800ff107b82 */ /* 0x000f300000000a00 */
[----:B------:R-:W5:Y:S08]  /*0060*/  LDC.64 R22, c[0x0][0x218] ;  /* 0x00008600ff167b82 */ /* 0x000f700000000a00 */
[----:B------:R-:W5:Y:S01]  /*0070*/  LDC.64 R20, c[0x0][0x230] ;  /* 0x00008c00ff147b82 */ /* 0x000f620000000a00 */
[----:B-1----:R-:W-:-:S07]  /*0080*/  SHF.L.U32 R0, R0, 0x2, RZ ;  /* 0x0000000200007819 */ /* 0x002fce00000006ff */
[----:B------:R-:W1:Y:S01]  /*0090*/  LDC.64 R8, c[0x0][0x238] ;  /* 0x00008e00ff087b82 */ /* 0x000e620000000a00 */
[----:B---3--:R-:W-:Y:S02]  /*00a0*/  SHF.R.S32.HI R3, RZ, 0x15, R7 ;  /* 0x00000015ff037819 */ /* 0x008fe40000011407 */
[----:B------:R-:W-:Y:S02]  /*00b0*/  LOP3.LUT R0, R0, 0x1fc, RZ, 0xc0, !PT ;  /* 0x000001fc00007812 */ /* 0x000fe400078ec0ff */
[----:B------:R-:W-:Y:S02]  /*00c0*/  SGXT R3, R3, 0x1 ;  /* 0x000000010303781a */ /* 0x000fe40000000200 */
[----:B------:R-:W-:-:S04]  /*00d0*/  LEA R0, R7, R0, 0xa ;  /* 0x0000000007007211 */ /* 0x000fc800078e50ff */
[----:B------:R-:W-:-:S04]  /*00e0*/  LEA.HI R3, R3, R0, RZ, 0x6 ;  /* 0x0000000003037211 */ /* 0x000fc800078f30ff */
[----:B------:R-:W-:-:S04]  /*00f0*/  LOP3.LUT R3, R3, 0xffffffc0, RZ, 0xc0, !PT ;  /* 0xffffffc003037812 */ /* 0x000fc800078ec0ff */
[----:B------:R-:W-:-:S05]  /*0100*/  IADD3 R24, R0, -R3, RZ ;  /* 0x8000000300187210 */ /* 0x000fca0007ffe0ff */
[----:B--2---:R-:W-:-:S06]  /*0110*/  IMAD.WIDE R4, R24, 0x4, R4 ;  /* 0x0000000418047825 */ /* 0x004fcc00078e0204 */
[----:B------:R-:W2:Y:S01]  /*0120*/  LDG.E.EL.128 R4, desc[UR4][R4.64] ;  /* 0x0000000404047981 */ /* 0x000ea2000c2e1d00 */
[----:B----4-:R-:W-:-:S04]  /*0130*/  IMAD.WIDE R16, R24, 0x4, R16 ;  /* 0x0000000418107825 */ /* 0x010fc800078e0210 */
[----:B-----5:R-:W-:Y:S02]  /*0140*/  IMAD.WIDE R22, R0, 0x4, R22 ;  /* 0x0000000400167825 */ /* 0x020fe400078e0216 */
[----:B------:R-:W3:Y:S02]  /*0150*/  LDG.E.EL.128 R16, desc[UR4][R16.64] ;  /* 0x0000000410107981 */ /* 0x000ee4000c2e1d00 */
[C---:B0-----:R-:W-:Y:S02]  /*0160*/  IMAD.WIDE R20, R24.reuse, 0x4, R20 ;  /* 0x0000000418147825 */ /* 0x041fe400078e0214 */
[----:B------:R-:W3:Y:S02]  /*0170*/  LDG.E.128 R12, desc[UR4][R22.64+0x800] ;  /* 0x00080004160c7981 */ /* 0x000ee4000c1e1d00 */
[----:B-1----:R-:W-:-:S04]  /*0180*/  IMAD.WIDE R24, R24, 0x4, R8 ;  /* 0x0000000418187825 */ /* 0x002fc800078e0208 */
[----:B--2---:R-:W-:Y:S01]  /*0190*/  FADD R2, R4, 9.9999997473787516356e-06 ;  /* 0x3727c5ac04027421 */ /* 0x004fe20000000000 */
[----:B------:R-:W-:Y:S01]  /*01a0*/  FADD R3, R5, 9.9999997473787516356e-06 ;  /* 0x3727c5ac05037421 */ /* 0x000fe20000000000 */
[----:B------:R-:W-:Y:S02]  /*01b0*/  FADD R6, R6, 9.9999997473787516356e-06 ;  /* 0x3727c5ac06067421 */ /* 0x000fe40000000000 */
[----:B------:R0:W1:Y:S08]  /*01c0*/  MUFU.SQRT R10, R2 ;  /* 0x00000002000a7308 */ /* 0x0000700000002000 */
[----:B------:R-:W2:Y:S01]  /*01d0*/  MUFU.SQRT R26, R3 ;  /* 0x00000003001a7308 */ /* 0x000ea20000002000 */
[----:B0-----:R-:W-:Y:S01]  /*01e0*/  HFMA2.MMA R2, -RZ, RZ, 1.625, 0 ;  /* 0x3e800000ff027435 */ /* 0x001fe200000001ff */
[----:B-1----:R-:W-:-:S06]  /*01f0*/  FSETP.GT.AND P0, PT, R10, 8.50705917302346158658e+37, PT ;  /* 0x7e8000000a00780b */ /* 0x002fcc0003f04000 */
[----:B------:R-:W0:Y:S01]  /*0200*/  MUFU.SQRT R6, R6 ;  /* 0x0000000600067308 */ /* 0x000e220000002000 */
[----:B------:R-:W-:Y:S02]  /*0210*/  FSETP.GEU.AND P3, PT, R10, 1.175494350822287508e-38, PT ;  /* 0x008000000a00780b */ /* 0x000fe40003f6e000 */
[C---:B--2---:R-:W-:Y:S02]  /*0220*/  FSETP.GT.AND P1, PT, R26.reuse, 8.50705917302346158658e+37, PT ;  /* 0x7e8000001a00780b */ /* 0x044fe40003f24000 */
[----:B------:R-:W-:Y:S02]  /*0230*/  FSETP.GEU.AND P4, PT, R26, 1.175494350822287508e-38, PT ;  /* 0x008000001a00780b */ /* 0x000fe40003f8e000 */
[----:B------:R-:W-:Y:S01]  /*0240*/  @P0 FMUL R10, R10, 0.25 ;  /* 0x3e8000000a0a0820 */ /* 0x000fe20000400000 */
[----:B0-----:R-:W-:-:S06]  /*0250*/  FSETP.GT.AND P2, PT, R6, 8.50705917302346158658e+37, PT ;  /* 0x7e8000000600780b */ /* 0x001fcc0003f44000 */
[----:B------:R-:W-:Y:S01]  /*0260*/  @!P3 FMUL R10, R10, 16777216 ;  /* 0x4b8000000a0ab820 */ /* 0x000fe20000400000 */
[----:B------:R-:W-:Y:S01]  /*0270*/  FSETP.GEU.AND P5, PT, R6, 1.175494350822287508e-38, PT ;  /* 0x008000000600780b */ /* 0x000fe20003fae000 */
[----:B------:R-:W-:Y:S02]  /*0280*/  @P1 FMUL R26, R26, 0.25 ;  /* 0x3e8000001a1a1820 */ /* 0x000fe40000400000 */
[----:B------:R0:W-:Y:S02]  /*0290*/  MUFU.RCP R3, R10 ;  /* 0x0000000a00037308 */ /* 0x0001e40000001000 */
[----:B------:R-:W-:Y:S01]  /*02a0*/  @!P4 FMUL R26, R26, 16777216 ;  /* 0x4b8000001a1ac820 */ /* 0x000fe20000400000 */
[----:B------:R-:W-:Y:S01]  /*02b0*/  FSEL R27, R2, 1, P1 ;  /* 0x3f800000021b7808 */ /* 0x000fe20000800000 */
[----:B------:R-:W-:-:S04]  /*02c0*/  @P2 FMUL R6, R6, 0.25 ;  /* 0x3e80000006062820 */ /* 0x000fc80000400000 */
[----:B------:R1:W2:Y:S01]  /*02d0*/  MUFU.RCP R4, R26 ;  /* 0x0000001a00047308 */ /* 0x0002a20000001000 */
[----:B0-----:R-:W4:Y:S01]  /*02e0*/  LDG.E.128 R8, desc[UR4][R22.64] ;  /* 0x0000000416087981 */ /* 0x001f22000c1e1d00 */
[----:B------:R-:W-:Y:S01]  /*02f0*/  @!P4 FMUL R27, R27, 16777216 ;  /* 0x4b8000001b1bc820 */ /* 0x000fe20000400000 */
[----:B------:R-:W-:Y:S01]  /*0300*/  @!P5 FMUL R6, R6, 16777216 ;  /* 0x4b8000000606d820 */ /* 0x000fe20000400000 */
[----:B------:R-:W-:-:S04]  /*0310*/  FADD R7, R7, 9.9999997473787516356e-06 ;  /* 0x3727c5ac07077421 */ /* 0x000fc80000000000 */
[----:B------:R-:W-:Y:S01]  /*0320*/  MUFU.RCP R5, R6 ;  /* 0x0000000600057308 */ /* 0x000fe20000001000 */
[----:B-1----:R-:W-:Y:S01]  /*0330*/  FSEL R26, R2, 1, P0 ;  /* 0x3f800000021a7808 */ /* 0x002fe20000000000 */
[----:B------:R-:W5:Y:S04]  /*0340*/  LDG.E.EL.128 R20, desc[UR4][R20.64] ;  /* 0x0000000414147981 */ /* 0x000f68000c2e1d00 */
[----:B------:R-:W-:Y:S01]  /*0350*/  @!P3 FMUL R26, R26, 16777216 ;  /* 0x4b8000001a1ab820 */ /* 0x000fe20000400000 */
[----:B--2---:R-:W-:-:S03]  /*0360*/  FMUL R4, R4, R27 ;  /* 0x0000001b04047220 */ /* 0x004fc60000400000 */
[----:B------:R-:W-:Y:S02]  /*0370*/  FMUL R3, R3, R26 ;  /* 0x0000001a03037220 */ /* 0x000fe40000400000 */
[----:B------:R-:W5:Y:S01]  /*0380*/  LDG.E.EL.128 R24, desc[UR4][R24.64] ;  /* 0x0000000418187981 */ /* 0x000f62000c2e1d00 */
[----:B------:R-:W0:Y:S02]  /*0390*/  MUFU.SQRT R6, R7 ;  /* 0x0000000700067308 */ /* 0x000e240000002000 */
[C---:B0-----:R-:W-:Y:S02]  /*03a0*/  FSETP.GT.AND P0, PT, R6.reuse, 8.50705917302346158658e+37, PT ;  /* 0x7e8000000600780b */ /* 0x041fe40003f04000 */
[----:B------:R-:W-:-:S11]  /*03b0*/  FSETP.GEU.AND P1, PT, R6, 1.175494350822287508e-38, PT ;  /* 0x008000000600780b */ /* 0x000fd60003f2e000 */
[----:B------:R-:W-:-:S04]  /*03c0*/  @P0 FMUL R6, R6, 0.25 ;  /* 0x3e80000006060820 */ /* 0x000fc80000400000 */
[----:B------:R-:W-:-:S06]  /*03d0*/  @!P1 FMUL R6, R6, 16777216 ;  /* 0x4b80000006069820 */ /* 0x000fcc0000400000 */
[----:B------:R-:W0:Y:S01]  /*03e0*/  MUFU.RCP R6, R6 ;  /* 0x0000000600067308 */ /* 0x000e220000001000 */
[C---:B------:R-:W-:Y:S02]  /*03f0*/  FSEL R29, R2.reuse, 1, P0 ;  /* 0x3f800000021d7808 */ /* 0x040fe40000000000 */
[----:B------:R-:W-:-:S03]  /*0400*/  FSEL R28, R2, 1, P2 ;  /* 0x3f800000021c7808 */ /* 0x000fc60001000000 */
[----:B------:R-:W-:Y:S01]  /*0410*/  @!P1 FMUL R29, R29, 16777216 ;  /* 0x4b8000001d1d9820 */ /* 0x000fe20000400000 */
[----:B---3--:R-:W-:Y:S01]  /*0420*/  FADD R15, R15, -R19 ;  /* 0x800000130f0f7221 */ /* 0x008fe20000000000 */
[----:B------:R-:W-:Y:S02]  /*0430*/  FADD R12, R12, -R16 ;  /* 0x800000100c0c7221 */ /* 0x000fe40000000000 */
[----:B0-----:R-:W-:Y:S01]  /*0440*/  FMUL R2, R6, R29 ;  /* 0x0000001d06027220 */ /* 0x001fe20000400000 */
[----:B------:R-:W-:Y:S01]  /*0450*/  @!P5 FMUL R28, R28, 16777216 ;  /* 0x4b8000001c1cd820 */ /* 0x000fe20000400000 */
[----:B------:R-:W-:Y:S01]  /*0460*/  FADD R14, R14, -R18 ;  /* 0x800000120e0e7221 */ /* 0x000fe20000000000 */
[----:B------:R-:W-:Y:S02]  /*0470*/  FADD R13, R13, -R17 ;  /* 0x800000110d0d7221 */ /* 0x000fe40000000000 */
[----:B------:R-:W-:Y:S01]  /*0480*/  FMUL R5, R5, R28 ;  /* 0x0000001c05057220 */ /* 0x000fe20000400000 */
[----:B----4-:R-:W-:Y:S01]  /*0490*/  FADD R11, R11, -R19 ;  /* 0x800000130b0b7221 */ /* 0x010fe20000000000 */
[----:B------:R-:W-:Y:S01]  /*04a0*/  FADD R8, R8, -R16 ;  /* 0x8000001008087221 */ /* 0x000fe20000000000 */
[----:B------:R-:W-:-:S02]  /*04b0*/  FADD R16, R10, -R18 ;  /* 0x800000120a107221 */ /* 0x000fc40000000000 */
[C---:B------:R-:W-:Y:S01]  /*04c0*/  FMUL R10, R2.reuse, R11 ;  /* 0x0000000b020a7220 */ /* 0x040fe20000400000 */
[----:B------:R-:W-:Y:S01]  /*04d0*/  FMUL R2, R2, R15 ;  /* 0x0000000f02027220 */ /* 0x000fe20000400000 */
[----:B------:R-:W-:Y:S01]  /*04e0*/  FADD R9, R9, -R17 ;  /* 0x8000001109097221 */ /* 0x000fe20000000000 */
[C---:B------:R-:W-:Y:S01]  /*04f0*/  FMUL R17, R3.reuse, R8 ;  /* 0x0000000803117220 */ /* 0x040fe20000400000 */
[----:B------:R-:W-:Y:S01]  /*0500*/  FMUL R11, R3, R12 ;  /* 0x0000000c030b7220 */ /* 0x000fe20000400000 */
[C---:B------:R-:W-:Y:S01]  /*0510*/  FMUL R15, R5.reuse, R16 ;  /* 0x00000010050f7220 */ /* 0x040fe20000400000 */
[----:B------:R-:W-:Y:S01]  /*0520*/  FMUL R5, R5, R14 ;  /* 0x0000000e05057220 */ /* 0x000fe20000400000 */
[--C-:B-----5:R-:W-:Y:S02]  /*0530*/  FFMA R7, R23, R2, R27.reuse ;  /* 0x0000000217077223 */ /* 0x120fe4000000001b */
[----:B------:R-:W0:Y:S03]  /*0540*/  LDC.64 R2, c[0x0][0x210] ;  /* 0x00008400ff027b82 */ /* 0x000e260000000a00 */
[----:B------:R-:W-:Y:S01]  /*0550*/  FSETP.GT.AND P6, PT, R7, RZ, PT ;  /* 0x000000ff0700720b */ /* 0x000fe20003fc4000 */
[C---:B------:R-:W-:Y:S01]  /*0560*/  FMUL R14, R4.reuse, R9 ;  /* 0x00000009040e7220 */ /* 0x040fe20000400000 */
[----:B------:R-:W-:Y:S01]  /*0570*/  FMUL R12, R4, R13 ;  /* 0x0000000d040c7220 */ /* 0x000fe20000400000 */
[----:B------:R-:W-:Y:S01]  /*0580*/  FFMA R4, R20, R11, R24 ;  /* 0x0000000b14047223 */ /* 0x000fe20000000018 */
[----:B------:R-:W-:Y:S01]  /*0590*/  FFMA R6, R22, R5, R26 ;  /* 0x0000000516067223 */ /* 0x000fe2000000001a */
[----:B------:R-:W-:Y:S01]  /*05a0*/  FFMA R11, R23, R10, R27 ;  /* 0x0000000a170b7223 */ /* 0x000fe2000000001b */
[----:B------:R-:W-:Y:S01]  /*05b0*/  FFMA R8, R20, R17, R24 ;  /* 0x0000001114087223 */ /* 0x000fe20000000018 */
[C-C-:B------:R-:W-:Y:S01]  /*05c0*/  FFMA R5, R21.reuse, R12, R25.reuse ;  /* 0x0000000c15057223 */ /* 0x140fe20000000019 */
[----:B------:R-:W-:Y:S01]  /*05d0*/  FFMA R10, R22, R15, R26 ;  /* 0x0000000f160a7223 */ /* 0x000fe2000000001a */
[----:B------:R-:W-:Y:S01]  /*05e0*/  FFMA R9, R21, R14, R25 ;  /* 0x0000000e15097223 */ /* 0x000fe20000000019 */
[----:B------:R-:W-:-:S02]  /*05f0*/  FSETP.GT.AND P5, PT, R6, RZ, PT ;  /* 0x000000ff0600720b */ /* 0x000fc40003fa4000 */
[----:B------:R-:W-:Y:S01]  /*0600*/  FSETP.GT.AND P4, PT, R5, RZ, PT ;  /* 0x000000ff0500720b */ /* 0x000fe20003f84000 */
[----:B------:R-:W-:Y:S01]  /*0610*/  @!P6 FMUL R7, R7, 0.20000000298023223877 ;  /* 0x3e4ccccd0707e820 */ /* 0x000fe20000400000 */
[----:B------:R-:W-:Y:S02]  /*0620*/  FSETP.GT.AND P3, PT, R11, RZ, PT ;  /* 0x000000ff0b00720b */ /* 0x000fe40003f64000 */
[----:B------:R-:W-:Y:S02]  /*0630*/  FSETP.GT.AND P2, PT, R10, RZ, PT ;  /* 0x000000ff0a00720b */ /* 0x000fe40003f44000 */
[----:B------:R-:W-:Y:S02]  /*0640*/  FSETP.GT.AND P1, PT, R9, RZ, PT ;  /* 0x000000ff0900720b */ /* 0x000fe40003f24000 */
[----:B------:R-:W-:Y:S02]  /*0650*/  FSETP.GT.AND P0, PT, R8, RZ, PT ;  /* 0x000000ff0800720b */ /* 0x000fe40003f04000 */
[----:B------:R-:W-:Y:S01]  /*0660*/  FSETP.GT.AND P6, PT, R4, RZ, PT ;  /* 0x000000ff0400720b */ /* 0x000fe20003fc4000 */
[----:B0-----:R-:W-:-:S04]  /*0670*/  IMAD.WIDE R2, R0, 0x4, R2 ;  /* 0x0000000400027825 */ /* 0x001fc800078e0202 */
[----:B------:R-:W-:Y:S01]  /*0680*/  @!P5 FMUL R6, R6, 0.20000000298023223877 ;  /* 0x3e4ccccd0606d820 */ /* 0x000fe20000400000 */
[----:B------:R-:W-:Y:S01]  /*0690*/  @!P4 FMUL R5, R5, 0.20000000298023223877 ;  /* 0x3e4ccccd0505c820 */ /* 0x000fe20000400000 */
[----:B------:R-:W-:Y:S01]  /*06a0*/  @!P3 FMUL R11, R11, 0.20000000298023223877 ;  /* 0x3e4ccccd0b0bb820 */ /* 0x000fe20000400000 */
[----:B------:R-:W-:Y:S01]  /*06b0*/  @!P2 FMUL R10, R10, 0.20000000298023223877 ;  /* 0x3e4ccccd0a0aa820 */ /* 0x000fe20000400000 */
[----:B------:R-:W-:Y:S02]  /*06c0*/  @!P1 FMUL R9, R9, 0.20000000298023223877 ;  /* 0x3e4ccccd09099820 */ /* 0x000fe40000400000 */
[----:B------:R-:W-:Y:S02]  /*06d0*/  @!P0 FMUL R8, R8, 0.20000000298023223877 ;  /* 0x3e4ccccd08088820 */ /* 0x000fe40000400000 */
[----:B------:R-:W-:-:S03]  /*06e0*/  @!P6 FMUL R4, R4, 0.20000000298023223877 ;  /* 0x3e4ccccd0404e820 */ /* 0x000fc60000400000 */
[----:B------:R-:W-:Y:S04]  /*06f0*/  STG.E.128 desc[UR4][R2.64], R8 ;  /* 0x0000000802007986 */ /* 0x000fe8000c101d04 */
[----:B------:R-:W-:Y:S01]  /*0700*/  STG.E.128 desc[UR4][R2.64+0x800], R4 ;  /* 0x0008000402007986 */ /* 0x000fe2000c101d04 */
[----:B------:R-:W-:Y:S05]  /*0710*/  EXIT ;  /* 0x000000000000794d */ /* 0x000fea0003800000 */
.L_x_0:
[----:B------:R-:W-:-:S00]  /*0720*/  BRA `(.L_x_0) ;  /* 0xfffffffc00fc7947 */ /* 0x000fc0000383ffff */
[----:B------:R-:W-:-:S00]  /*0730*/  NOP ;  /* 0x0000000000007918 */ /* 0x000fc00000000000 */
        /* <DEDUP_REMOVED lines=12> */
.L_x_1:


//--------------------- .nv.global.init           --------------------------
	.section	.nv.global.init,"aw",@progbits
.nv.global.init:
	.type		_$_str,@object
	.size		_$_str,(_$_str_$_2 - _$_str)
_$_str:
        /*0000*/ 	.byte	0x5f, 0x5f, 0x43, 0x55, 0x44, 0x41, 0x5f, 0x46, 0x54, 0x5a, 0x00
	.type		_$_str_$_2,@object
	.size		_$_str_$_2,(.L_1 - _$_str_$_2)
_$_str_$_2:
        /*000b*/ 	.byte	0x5f, 0x5f, 0x43, 0x55, 0x44, 0x41, 0x5f, 0x50, 0x52, 0x45, 0x43, 0x5f, 0x53, 0x51, 0x52, 0x54
        /*001b*/ 	.byte	0x00
.L_1:


//--------------------- .nv.constant0.triton_poi_fused__native_batch_norm_legit_no_training_leaky_relu_3 --------------------------
	.section	.nv.constant0.triton_poi_fused__native_batch_norm_legit_no_training_leaky_relu_3,"a",@progbits
	.sectionflags	@""
	.align	4
.nv.constant0.triton_poi_fused__native_batch_norm_legit_no_training_leaky_relu_3:
	.zero		580
